//
// Generated by NVIDIA NVVM Compiler
//
// Compiler Build ID: CL-36424714
// Cuda compilation tools, release 13.0, V13.0.88
// Based on NVVM 20.0.0
//

.version 9.0
.target sm_100
.address_size 64

	// .globl	_Z13DepthwiseGEMMPKiS0_iiiiiPi

.visible .entry _Z13DepthwiseGEMMPKiS0_iiiiiPi(
	.param .u64 .ptr .align 1 _Z13DepthwiseGEMMPKiS0_iiiiiPi_param_0,
	.param .u64 .ptr .align 1 _Z13DepthwiseGEMMPKiS0_iiiiiPi_param_1,
	.param .u32 _Z13DepthwiseGEMMPKiS0_iiiiiPi_param_2,
	.param .u32 _Z13DepthwiseGEMMPKiS0_iiiiiPi_param_3,
	.param .u32 _Z13DepthwiseGEMMPKiS0_iiiiiPi_param_4,
	.param .u32 _Z13DepthwiseGEMMPKiS0_iiiiiPi_param_5,
	.param .u32 _Z13DepthwiseGEMMPKiS0_iiiiiPi_param_6,
	.param .u64 .ptr .align 1 _Z13DepthwiseGEMMPKiS0_iiiiiPi_param_7
)
{
	.reg .pred 	%p<10>;
	.reg .b32 	%r<197>;
	.reg .b64 	%rd<40>;

	ld.param.u64 	%rd4, [_Z13DepthwiseGEMMPKiS0_iiiiiPi_param_0];
	ld.param.u64 	%rd5, [_Z13DepthwiseGEMMPKiS0_iiiiiPi_param_1];
	ld.param.u32 	%r37, [_Z13DepthwiseGEMMPKiS0_iiiiiPi_param_2];
	ld.param.u32 	%r38, [_Z13DepthwiseGEMMPKiS0_iiiiiPi_param_3];
	ld.param.u32 	%r39, [_Z13DepthwiseGEMMPKiS0_iiiiiPi_param_4];
	ld.param.u32 	%r40, [_Z13DepthwiseGEMMPKiS0_iiiiiPi_param_5];
	ld.param.u32 	%r41, [_Z13DepthwiseGEMMPKiS0_iiiiiPi_param_6];
	cvta.to.global.u64 	%rd1, %rd5;
	cvta.to.global.u64 	%rd2, %rd4;
	mov.u32 	%r1, %ctaid.z;
	mov.u32 	%r43, %ctaid.x;
	mov.u32 	%r44, %ntid.x;
	mul.lo.s32 	%r2, %r43, %r44;
	mov.u32 	%r3, %tid.x;
	add.s32 	%r4, %r2, %r3;
	mov.u32 	%r45, %ctaid.y;
	mov.u32 	%r46, %ntid.y;
	mov.u32 	%r47, %tid.y;
	mad.lo.s32 	%r5, %r45, %r46, %r47;
	setp.lt.s32 	%p1, %r38, 1;
	mov.b32 	%r196, 0;
	@%p1 bra 	$L__BB0_12;
	mul.lo.s32 	%r6, %r38, %r1;
	mad.lo.s32 	%r50, %r39, %r1, %r5;
	mul.lo.s32 	%r7, %r50, %r38;
	and.b32  	%r8, %r38, 7;
	setp.lt.u32 	%p2, %r38, 8;
	mov.b32 	%r191, 0;
	mov.u32 	%r196, %r191;
	@%p2 bra 	$L__BB0_4;
	and.b32  	%r191, %r38, 2147483640;
	neg.s32 	%r185, %r191;
	mad.lo.s32 	%r52, %r6, %r37, %r3;
	add.s32 	%r184, %r52, %r2;
	shl.b32 	%r12, %r37, 3;
	mov.b32 	%r196, 0;
	mul.wide.s32 	%rd10, %r37, 4;
	mov.u32 	%r183, %r7;
$L__BB0_3:
	.pragma "nounroll";
	mul.wide.s32 	%rd6, %r183, 4;
	add.s64 	%rd7, %rd1, %rd6;
	mul.wide.s32 	%rd8, %r184, 4;
	add.s64 	%rd9, %rd2, %rd8;
	ld.global.u32 	%r53, [%rd9];
	ld.global.u32 	%r54, [%rd7];
	mul.lo.s32 	%r55, %r54, %r53;
	min.s32 	%r56, %r55, %r40;
	max.s32 	%r57, %r56, %r41;
	add.s32 	%r58, %r57, %r196;
	min.s32 	%r59, %r58, %r40;
	max.s32 	%r60, %r59, %r41;
	add.s64 	%rd11, %rd9, %rd10;
	ld.global.u32 	%r61, [%rd11];
	ld.global.u32 	%r62, [%rd7+4];
	mul.lo.s32 	%r63, %r62, %r61;
	min.s32 	%r64, %r63, %r40;
	max.s32 	%r65, %r64, %r41;
	add.s32 	%r66, %r65, %r60;
	min.s32 	%r67, %r66, %r40;
	max.s32 	%r68, %r67, %r41;
	add.s64 	%rd12, %rd11, %rd10;
	ld.global.u32 	%r69, [%rd12];
	ld.global.u32 	%r70, [%rd7+8];
	mul.lo.s32 	%r71, %r70, %r69;
	min.s32 	%r72, %r71, %r40;
	max.s32 	%r73, %r72, %r41;
	add.s32 	%r74, %r73, %r68;
	min.s32 	%r75, %r74, %r40;
	max.s32 	%r76, %r75, %r41;
	add.s64 	%rd13, %rd12, %rd10;
	ld.global.u32 	%r77, [%rd13];
	ld.global.u32 	%r78, [%rd7+12];
	mul.lo.s32 	%r79, %r78, %r77;
	min.s32 	%r80, %r79, %r40;
	max.s32 	%r81, %r80, %r41;
	add.s32 	%r82, %r81, %r76;
	min.s32 	%r83, %r82, %r40;
	max.s32 	%r84, %r83, %r41;
	add.s64 	%rd14, %rd13, %rd10;
	ld.global.u32 	%r85, [%rd14];
	ld.global.u32 	%r86, [%rd7+16];
	mul.lo.s32 	%r87, %r86, %r85;
	min.s32 	%r88, %r87, %r40;
	max.s32 	%r89, %r88, %r41;
	add.s32 	%r90, %r89, %r84;
	min.s32 	%r91, %r90, %r40;
	max.s32 	%r92, %r91, %r41;
	add.s64 	%rd15, %rd14, %rd10;
	ld.global.u32 	%r93, [%rd15];
	ld.global.u32 	%r94, [%rd7+20];
	mul.lo.s32 	%r95, %r94, %r93;
	min.s32 	%r96, %r95, %r40;
	max.s32 	%r97, %r96, %r41;
	add.s32 	%r98, %r97, %r92;
	min.s32 	%r99, %r98, %r40;
	max.s32 	%r100, %r99, %r41;
	add.s64 	%rd16, %rd15, %rd10;
	ld.global.u32 	%r101, [%rd16];
	ld.global.u32 	%r102, [%rd7+24];
	mul.lo.s32 	%r103, %r102, %r101;
	min.s32 	%r104, %r103, %r40;
	max.s32 	%r105, %r104, %r41;
	add.s32 	%r106, %r105, %r100;
	min.s32 	%r107, %r106, %r40;
	max.s32 	%r108, %r107, %r41;
	add.s64 	%rd17, %rd16, %rd10;
	ld.global.u32 	%r109, [%rd17];
	ld.global.u32 	%r110, [%rd7+28];
	mul.lo.s32 	%r111, %r110, %r109;
	min.s32 	%r112, %r111, %r40;
	max.s32 	%r113, %r112, %r41;
	add.s32 	%r114, %r113, %r108;
	min.s32 	%r115, %r114, %r40;
	max.s32 	%r196, %r115, %r41;
	add.s32 	%r185, %r185, 8;
	add.s32 	%r184, %r184, %r12;
	add.s32 	%r183, %r183, 8;
	setp.ne.s32 	%p3, %r185, 0;
	@%p3 bra 	$L__BB0_3;
$L__BB0_4:
	setp.eq.s32 	%p4, %r8, 0;
	@%p4 bra 	$L__BB0_12;
	and.b32  	%r24, %r38, 3;
	setp.lt.u32 	%p5, %r8, 4;
	@%p5 bra 	$L__BB0_7;
	add.s32 	%r117, %r191, %r6;
	mad.lo.s32 	%r118, %r117, %r37, %r4;
	mul.wide.s32 	%rd18, %r118, 4;
	add.s64 	%rd19, %rd2, %rd18;
	ld.global.u32 	%r119, [%rd19];
	add.s32 	%r120, %r191, %r7;
	mul.wide.s32 	%rd20, %r120, 4;
	add.s64 	%rd21, %rd1, %rd20;
	ld.global.u32 	%r121, [%rd21];
	mul.lo.s32 	%r122, %r121, %r119;
	min.s32 	%r123, %r122, %r40;
	max.s32 	%r124, %r123, %r41;
	add.s32 	%r125, %r124, %r196;
	min.s32 	%r126, %r125, %r40;
	max.s32 	%r127, %r126, %r41;
	mul.wide.s32 	%rd22, %r37, 4;
	add.s64 	%rd23, %rd19, %rd22;
	ld.global.u32 	%r128, [%rd23];
	ld.global.u32 	%r129, [%rd21+4];
	mul.lo.s32 	%r130, %r129, %r128;
	min.s32 	%r131, %r130, %r40;
	max.s32 	%r132, %r131, %r41;
	add.s32 	%r133, %r132, %r127;
	min.s32 	%r134, %r133, %r40;
	max.s32 	%r135, %r134, %r41;
	add.s64 	%rd24, %rd23, %rd22;
	ld.global.u32 	%r136, [%rd24];
	ld.global.u32 	%r137, [%rd21+8];
	mul.lo.s32 	%r138, %r137, %r136;
	min.s32 	%r139, %r138, %r40;
	max.s32 	%r140, %r139, %r41;
	add.s32 	%r141, %r140, %r135;
	min.s32 	%r142, %r141, %r40;
	max.s32 	%r143, %r142, %r41;
	add.s64 	%rd25, %rd24, %rd22;
	ld.global.u32 	%r144, [%rd25];
	ld.global.u32 	%r145, [%rd21+12];
	mul.lo.s32 	%r146, %r145, %r144;
	min.s32 	%r147, %r146, %r40;
	max.s32 	%r148, %r147, %r41;
	add.s32 	%r149, %r148, %r143;
	min.s32 	%r150, %r149, %r40;
	max.s32 	%r196, %r150, %r41;
	add.s32 	%r191, %r191, 4;
$L__BB0_7:
	setp.eq.s32 	%p6, %r24, 0;
	@%p6 bra 	$L__BB0_12;
	setp.eq.s32 	%p7, %r24, 1;
	@%p7 bra 	$L__BB0_10;
	add.s32 	%r152, %r191, %r6;
	mad.lo.s32 	%r153, %r152, %r37, %r4;
	mul.wide.s32 	%rd26, %r153, 4;
	add.s64 	%rd27, %rd2, %rd26;
	ld.global.u32 	%r154, [%rd27];
	add.s32 	%r155, %r191, %r7;
	mul.wide.s32 	%rd28, %r155, 4;
	add.s64 	%rd29, %rd1, %rd28;
	ld.global.u32 	%r156, [%rd29];
	mul.lo.s32 	%r157, %r156, %r154;
	min.s32 	%r158, %r157, %r40;
	max.s32 	%r159, %r158, %r41;
	add.s32 	%r160, %r159, %r196;
	min.s32 	%r161, %r160, %r40;
	max.s32 	%r162, %r161, %r41;
	mul.wide.s32 	%rd30, %r37, 4;
	add.s64 	%rd31, %rd27, %rd30;
	ld.global.u32 	%r163, [%rd31];
	ld.global.u32 	%r164, [%rd29+4];
	mul.lo.s32 	%r165, %r164, %r163;
	min.s32 	%r166, %r165, %r40;
	max.s32 	%r167, %r166, %r41;
	add.s32 	%r168, %r167, %r162;
	min.s32 	%r169, %r168, %r40;
	max.s32 	%r196, %r169, %r41;
	add.s32 	%r191, %r191, 2;
$L__BB0_10:
	and.b32  	%r170, %r38, 1;
	setp.eq.b32 	%p8, %r170, 1;
	not.pred 	%p9, %p8;
	@%p9 bra 	$L__BB0_12;
	add.s32 	%r171, %r191, %r6;
	mad.lo.s32 	%r172, %r171, %r37, %r4;
	mul.wide.s32 	%rd32, %r172, 4;
	add.s64 	%rd33, %rd2, %rd32;
	ld.global.u32 	%r173, [%rd33];
	add.s32 	%r174, %r191, %r7;
	mul.wide.s32 	%rd34, %r174, 4;
	add.s64 	%rd35, %rd1, %rd34;
	ld.global.u32 	%r175, [%rd35];
	mul.lo.s32 	%r176, %r175, %r173;
	min.s32 	%r177, %r176, %r40;
	max.s32 	%r178, %r177, %r41;
	add.s32 	%r179, %r178, %r196;
	min.s32 	%r180, %r179, %r40;
	max.s32 	%r196, %r180, %r41;
$L__BB0_12:
	ld.param.u64 	%rd39, [_Z13DepthwiseGEMMPKiS0_iiiiiPi_param_7];
	cvta.to.global.u64 	%rd36, %rd39;
	mad.lo.s32 	%r181, %r39, %r1, %r5;
	mad.lo.s32 	%r182, %r181, %r37, %r4;
	mul.wide.s32 	%rd37, %r182, 4;
	add.s64 	%rd38, %rd36, %rd37;
	st.global.u32 	[%rd38], %r196;
	ret;

}


// ===== COMPILED SASS (sm_100) =====

	.target	sm_100

	.elftype	@"ET_EXEC"


//--------------------- .note.nv.tkinfo           --------------------------
	.section	.note.nv.tkinfo,"",@"SHT_NOTE"
	.sectionflags	@"SHF_NOTE_NV_TKINFO"
	.tkinfo
        /*0018*/ 	.word	0x00000002
        /*0030*/ 	.string	""
        /*0030*/ 	.string	"ptxas"
        /*0030*/ 	.string	"Cuda compilation tools, release 13.0, V13.0.88"
        /*0030*/ 	.string	"Build cuda_13.0.r13.0/compiler.36424714_0"
        /*0030*/ 	.string	"-arch sm_100 -m 64 "



//--------------------- .note.nv.cuinfo           --------------------------
	.section	.note.nv.cuinfo,"",@"SHT_NOTE"
	.sectionflags	@"SHF_NOTE_NV_CUINFO"
        /*0018*/ 	.short	0x0002
        /*001a*/ 	.short	0x0064
        /*001c*/ 	.short	0x0082
	.zero		2


//--------------------- .nv.info                  --------------------------
	.section	.nv.info,"",@"SHT_CUDA_INFO"
	.align	4


	//----- nvinfo : EIATTR_REGCOUNT
	.align		4
        /*0000*/ 	.byte	0x04, 0x2f
        /*0002*/ 	.short	(.L_1 - .L_0)
	.align		4
.L_0:
        /*0004*/ 	.word	index@(_Z13DepthwiseGEMMPKiS0_iiiiiPi)
        /*0008*/ 	.word	0x00000020


	//----- nvinfo : EIATTR_FRAME_SIZE
	.align		4
.L_1:
        /*000c*/ 	.byte	0x04, 0x11
        /*000e*/ 	.short	(.L_3 - .L_2)
	.align		4
.L_2:
        /*0010*/ 	.word	index@(_Z13DepthwiseGEMMPKiS0_iiiiiPi)
        /*0014*/ 	.word	0x00000000


	//----- nvinfo : EIATTR_MIN_STACK_SIZE
	.align		4
.L_3:
        /*0018*/ 	.byte	0x04, 0x12
        /*001a*/ 	.short	(.L_5 - .L_4)
	.align		4
.L_4:
        /*001c*/ 	.word	index@(_Z13DepthwiseGEMMPKiS0_iiiiiPi)
        /*0020*/ 	.word	0x00000000
.L_5:


//--------------------- .nv.compat                --------------------------
	.section	.nv.compat,"",@"SHT_CUDA_COMPAT_INFO"
	.align	4
        /*0000*/ 	.byte	0x02, 0x09, 0x00, 0x00, 0x02, 0x02, 0x01, 0x00, 0x02, 0x05, 0x05, 0x00, 0x03, 0x07, 0x01, 0x01
        /*0010*/ 	.byte	0x02, 0x03, 0x00, 0x00, 0x02, 0x06, 0x01, 0x00, 0x04, 0x0b, 0x08, 0x00, 0x09, 0x00, 0x00, 0x00
        /*0020*/ 	.byte	0x00, 0x00, 0x00, 0x00


//--------------------- .nv.info._Z13DepthwiseGEMMPKiS0_iiiiiPi --------------------------
	.section	.nv.info._Z13DepthwiseGEMMPKiS0_iiiiiPi,"",@"SHT_CUDA_INFO"
	.sectionflags	@""
	.align	4


	//----- nvinfo : EIATTR_CUDA_API_VERSION
	.align		4
        /*0000*/ 	.byte	0x04, 0x37
        /*0002*/ 	.short	(.L_7 - .L_6)
.L_6:
        /*0004*/ 	.word	0x00000082


	//----- nvinfo : EIATTR_KPARAM_INFO
	.align		4
.L_7:
        /*0008*/ 	.byte	0x04, 0x17
        /*000a*/ 	.short	(.L_9 - .L_8)
.L_8:
        /*000c*/ 	.word	0x00000000
        /*0010*/ 	.short	0x0007
        /*0012*/ 	.short	0x0028
        /*0014*/ 	.byte	0x00, 0xf5, 0x21, 0x00


	//----- nvinfo : EIATTR_KPARAM_INFO
	.align		4
.L_9:
        /*0018*/ 	.byte	0x04, 0x17
        /*001a*/ 	.short	(.L_11 - .L_10)
.L_10:
        /*001c*/ 	.word	0x00000000
        /*0020*/ 	.short	0x0006
        /*0022*/ 	.short	0x0020
        /*0024*/ 	.byte	0x00, 0xf0, 0x11, 0x00


	//----- nvinfo : EIATTR_KPARAM_INFO
	.align		4
.L_11:
        /*0028*/ 	.byte	0x04, 0x17
        /*002a*/ 	.short	(.L_13 - .L_12)
.L_12:
        /*002c*/ 	.word	0x00000000
        /*0030*/ 	.short	0x0005
        /*0032*/ 	.short	0x001c
        /*0034*/ 	.byte	0x00, 0xf0, 0x11, 0x00


	//----- nvinfo : EIATTR_KPARAM_INFO
	.align		4
.L_13:
        /*0038*/ 	.byte	0x04, 0x17
        /*003a*/ 	.short	(.L_15 - .L_14)
.L_14:
        /*003c*/ 	.word	0x00000000
        /*0040*/ 	.short	0x0004
        /*0042*/ 	.short	0x0018
        /*0044*/ 	.byte	0x00, 0xf0, 0x11, 0x00


	//----- nvinfo : EIATTR_KPARAM_INFO
	.align		4
.L_15:
        /*0048*/ 	.byte	0x04, 0x17
        /*004a*/ 	.short	(.L_17 - .L_16)
.L_16:
        /*004c*/ 	.word	0x00000000
        /*0050*/ 	.short	0x0003
        /*0052*/ 	.short	0x0014
        /*0054*/ 	.byte	0x00, 0xf0, 0x11, 0x00


	//----- nvinfo : EIATTR_KPARAM_INFO
	.align		4
.L_17:
        /*0058*/ 	.byte	0x04, 0x17
        /*005a*/ 	.short	(.L_19 - .L_18)
.L_18:
        /*005c*/ 	.word	0x00000000
        /*0060*/ 	.short	0x0002
        /*0062*/ 	.short	0x0010
        /*0064*/ 	.byte	0x00, 0xf0, 0x11, 0x00


	//----- nvinfo : EIATTR_KPARAM_INFO
	.align		4
.L_19:
        /*0068*/ 	.byte	0x04, 0x17
        /*006a*/ 	.short	(.L_21 - .L_20)
.L_20:
        /*006c*/ 	.word	0x00000000
        /*0070*/ 	.short	0x0001
        /*0072*/ 	.short	0x0008
        /*0074*/ 	.byte	0x00, 0xf5, 0x21, 0x00


	//----- nvinfo : EIATTR_KPARAM_INFO
	.align		4
.L_21:
        /*0078*/ 	.byte	0x04, 0x17
        /*007a*/ 	.short	(.L_23 - .L_22)
.L_22:
        /*007c*/ 	.word	0x00000000
        /*0080*/ 	.short	0x0000
        /*0082*/ 	.short	0x0000
        /*0084*/ 	.byte	0x00, 0xf5, 0x21, 0x00


	//----- nvinfo : EIATTR_SPARSE_MMA_MASK
	.align		4
.L_23:
        /*0088*/ 	.byte	0x03, 0x50
        /*008a*/ 	.short	0x0000


	//----- nvinfo : EIATTR_MAXREG_COUNT
	.align		4
        /*008c*/ 	.byte	0x03, 0x1b
        /*008e*/ 	.short	0x00ff


	//----- nvinfo : EIATTR_MERCURY_ISA_VERSION
	.align		4
        /*0090*/ 	.byte	0x03, 0x5f
        /*0092*/ 	.short	0x0101


	//----- nvinfo : EIATTR_VRC_CTA_INIT_COUNT
	.align		4
        /*0094*/ 	.byte	0x02, 0x4a
	.zero		1
	.zero		1


	//----- nvinfo : EIATTR_EXIT_INSTR_OFFSETS
	.align		4
        /*0098*/ 	.byte	0x04, 0x1c
        /*009a*/ 	.short	(.L_25 - .L_24)


	//   ....[0]....
.L_24:
        /*009c*/ 	.word	0x00000d20


	//----- nvinfo : EIATTR_CBANK_PARAM_SIZE
	.align		4
.L_25:
        /*00a0*/ 	.byte	0x03, 0x19
        /*00a2*/ 	.short	0x0030


	//----- nvinfo : EIATTR_PARAM_CBANK
	.align		4
        /*00a4*/ 	.byte	0x04, 0x0a
        /*00a6*/ 	.short	(.L_27 - .L_26)
	.align		4
.L_26:
        /*00a8*/ 	.word	index@(.nv.constant0._Z13DepthwiseGEMMPKiS0_iiiiiPi)
        /*00ac*/ 	.short	0x0380
        /*00ae*/ 	.short	0x0030


	//----- nvinfo : EIATTR_SW_WAR
	.align		4
.L_27:
        /*00b0*/ 	.byte	0x04, 0x36
        /*00b2*/ 	.short	(.L_29 - .L_28)
.L_28:
        /*00b4*/ 	.word	0x00000008
.L_29:


//--------------------- .nv.callgraph             --------------------------
	.section	.nv.callgraph,"",@"SHT_CUDA_CALLGRAPH"
	.align	4
	.sectionentsize	8
	.align		4
        /*0000*/ 	.word	0x00000000
	.align		4
        /*0004*/ 	.word	0xffffffff
	.align		4
        /*0008*/ 	.word	0x00000000
	.align		4
        /*000c*/ 	.word	0xfffffffe
	.align		4
        /*0010*/ 	.word	0x00000000
	.align		4
        /*0014*/ 	.word	0xfffffffd
	.align		4
        /*0018*/ 	.word	0x00000000
	.align		4
        /*001c*/ 	.word	0xfffffffc


//--------------------- .text._Z13DepthwiseGEMMPKiS0_iiiiiPi --------------------------
	.section	.text._Z13DepthwiseGEMMPKiS0_iiiiiPi,"ax",@progbits
	.align	128
        .global         _Z13DepthwiseGEMMPKiS0_iiiiiPi
        .type           _Z13DepthwiseGEMMPKiS0_iiiiiPi,@function
        .size           _Z13DepthwiseGEMMPKiS0_iiiiiPi,(.L_x_6 - _Z13DepthwiseGEMMPKiS0_iiiiiPi)
        .other          _Z13DepthwiseGEMMPKiS0_iiiiiPi,@"STO_CUDA_ENTRY STV_DEFAULT"
_Z13DepthwiseGEMMPKiS0_iiiiiPi:
.text._Z13DepthwiseGEMMPKiS0_iiiiiPi:
[----:B------:R-:W-:Y:S01]  /*0000*/  LDC R1, c[0x0][0x37c] ;  /* 0x0000df00ff017b82 */ /* 0x000fe20000000800 */
[----:B------:R-:W0:Y:S07]  /*0010*/  S2R R3, SR_TID.Y ;  /* 0x0000000000037919 */ /* 0x000e2e0000002200 */
[----:B------:R-:W1:Y:S01]  /*0020*/  S2UR UR5, SR_CTAID.X ;  /* 0x00000000000579c3 */ /* 0x000e620000002500 */
[----:B------:R-:W2:Y:S01]  /*0030*/  LDCU UR7, c[0x0][0x394] ;  /* 0x00007280ff0777ac */ /* 0x000ea20008000800 */
[----:B------:R-:W-:Y:S01]  /*0040*/  IMAD.MOV.U32 R19, RZ, RZ, RZ ;  /* 0x000000ffff137224 */ /* 0x000fe200078e00ff */
[----:B------:R-:W3:Y:S01]  /*0050*/  S2R R18, SR_TID.X ;  /* 0x0000000000127919 */ /* 0x000ee20000002100 */
[----:B------:R-:W1:Y:S04]  /*0060*/  LDCU UR4, c[0x0][0x360] ;  /* 0x00006c00ff0477ac */ /* 0x000e680008000800 */
[----:B------:R-:W0:Y:S01]  /*0070*/  S2UR UR6, SR_CTAID.Y ;  /* 0x00000000000679c3 */ /* 0x000e220000002600 */
[----:B------:R-:W4:Y:S07]  /*0080*/  LDCU.64 UR10, c[0x0][0x358] ;  /* 0x00006b00ff0a77ac */ /* 0x000f2e0008000a00 */
[----:B------:R-:W0:Y:S01]  /*0090*/  LDC R0, c[0x0][0x364] ;  /* 0x0000d900ff007b82 */ /* 0x000e220000000800 */
[----:B--2---:R-:W-:-:S07]  /*00a0*/  UISETP.GE.AND UP0, UPT, UR7, 0x1, UPT ;  /* 0x000000010700788c */ /* 0x004fce000bf06270 */
[----:B------:R-:W2:Y:S01]  /*00b0*/  S2UR UR12, SR_CTAID.Z ;  /* 0x00000000000c79c3 */ /* 0x000ea20000002700 */
[----:B-1----:R-:W-:-:S06]  /*00c0*/  UIMAD UR5, UR5, UR4, URZ ;  /* 0x00000004050572a4 */ /* 0x002fcc000f8e02ff */
[----:B---3--:R-:W-:Y:S02]  /*00d0*/  VIADD R15, R18, UR5 ;  /* 0x00000005120f7c36 */ /* 0x008fe40008000000 */
[----:B0-----:R-:W-:Y:S01]  /*00e0*/  IMAD R0, R0, UR6, R3 ;  /* 0x0000000600007c24 */ /* 0x001fe2000f8e0203 */
[----:B--2-4-:R-:W-:Y:S06]  /*00f0*/  BRA.U !UP0, `(.L_x_0) ;  /* 0x0000000908ec7547 */ /* 0x014fec000b800000 */
[----:B------:R-:W0:Y:S01]  /*0100*/  LDC R3, c[0x0][0x398] ;  /* 0x0000e600ff037b82 */ /* 0x000e220000000800 */
[----:B------:R-:W-:Y:S01]  /*0110*/  UISETP.GE.U32.AND UP1, UPT, UR7, 0x8, UPT ;  /* 0x000000080700788c */ /* 0x000fe2000bf26070 */
[----:B------:R-:W-:Y:S01]  /*0120*/  IMAD.MOV.U32 R19, RZ, RZ, RZ ;  /* 0x000000ffff137224 */ /* 0x000fe200078e00ff */
[----:B------:R-:W-:Y:S02]  /*0130*/  ULOP3.LUT UR8, UR7, 0x7, URZ, 0xc0, !UPT ;  /* 0x0000000707087892 */ /* 0x000fe4000f8ec0ff */
[----:B------:R-:W-:Y:S02]  /*0140*/  UIMAD UR6, UR12, UR7, URZ ;  /* 0x000000070c0672a4 */ /* 0x000fe4000f8e02ff */
[----:B------:R-:W-:Y:S01]  /*0150*/  UISETP.NE.AND UP0, UPT, UR8, URZ, UPT ;  /* 0x000000ff0800728c */ /* 0x000fe2000bf05270 */
[----:B------:R-:W-:Y:S01]  /*0160*/  UMOV UR4, URZ ;  /* 0x000000ff00047c82 */ /* 0x000fe20008000000 */
[----:B0-----:R-:W-:-:S04]  /*0170*/  IMAD R16, R3, UR12, R0 ;  /* 0x0000000c03107c24 */ /* 0x001fc8000f8e0200 */
[----:B------:R-:W-:Y:S01]  /*0180*/  IMAD R16, R16, UR7, RZ ;  /* 0x0000000710107c24 */ /* 0x000fe2000f8e02ff */
[----:B------:R-:W-:Y:S06]  /*0190*/  BRA.U !UP1, `(.L_x_1) ;  /* 0x0000000509447547 */ /* 0x000fec000b800000 */
[----:B------:R-:W0:Y:S01]  /*01a0*/  LDC R17, c[0x0][0x390] ;  /* 0x0000e400ff117b82 */ /* 0x000e220000000800 */
[----:B------:R-:W-:Y:S01]  /*01b0*/  ULOP3.LUT UR4, UR7, 0x7ffffff8, URZ, 0xc0, !UPT ;  /* 0x7ffffff807047892 */ /* 0x000fe2000f8ec0ff */
[----:B------:R-:W-:Y:S01]  /*01c0*/  IMAD.MOV.U32 R19, RZ, RZ, RZ ;  /* 0x000000ffff137224 */ /* 0x000fe200078e00ff */
[----:B------:R-:W1:Y:S01]  /*01d0*/  LDCU UR13, c[0x0][0x39c] ;  /* 0x00007380ff0d77ac */ /* 0x000e620008000800 */
[----:B------:R-:W-:Y:S01]  /*01e0*/  IMAD.MOV.U32 R14, RZ, RZ, R16 ;  /* 0x000000ffff0e7224 */ /* 0x000fe200078e0010 */
[----:B------:R-:W2:Y:S01]  /*01f0*/  LDCU UR14, c[0x0][0x3a0] ;  /* 0x00007400ff0e77ac */ /* 0x000ea20008000800 */
[----:B------:R-:W-:Y:S01]  /*0200*/  UIADD3 UR9, UPT, UPT, -UR4, URZ, URZ ;  /* 0x000000ff04097290 */ /* 0x000fe2000fffe1ff */
[----:B0-----:R-:W-:-:S04]  /*0210*/  IMAD R18, R17, UR6, R18 ;  /* 0x0000000611127c24 */ /* 0x001fc8000f8e0212 */
[----:B-12---:R-:W-:-:S07]  /*0220*/  VIADD R18, R18, UR5 ;  /* 0x0000000512127c36 */ /* 0x006fce0008000000 */
.L_x_2:
[----:B------:R-:W0:Y:S08]  /*0230*/  LDC.64 R2, c[0x0][0x388] ;  /* 0x0000e200ff027b82 */ /* 0x000e300000000a00 */
[----:B------:R-:W1:Y:S01]  /*0240*/  LDC.64 R10, c[0x0][0x380] ;  /* 0x0000e000ff0a7b82 */ /* 0x000e620000000a00 */
[----:B0-----:R-:W-:-:S05]  /*0250*/  IMAD.WIDE R2, R14, 0x4, R2 ;  /* 0x000000040e027825 */ /* 0x001fca00078e0202 */
[----:B------:R-:W2:Y:S01]  /*0260*/  LDG.E R20, desc[UR10][R2.64] ;  /* 0x0000000a02147981 */ /* 0x000ea2000c1e1900 */
[----:B-1----:R-:W-:-:S03]  /*0270*/  IMAD.WIDE R10, R18, 0x4, R10 ;  /* 0x00000004120a7825 */ /* 0x002fc600078e020a */
[----:B------:R-:W3:Y:S04]  /*0280*/  LDG.E R23, desc[UR10][R2.64+0x4] ;  /* 0x0000040a02177981 */ /* 0x000ee8000c1e1900 */
[----:B------:R0:W2:Y:S01]  /*0290*/  LDG.E R21, desc[UR10][R10.64] ;  /* 0x0000000a0a157981 */ /* 0x0000a2000c1e1900 */
[----:B------:R-:W-:-:S03]  /*02a0*/  IMAD.WIDE R12, R17, 0x4, R10 ;  /* 0x00000004110c7825 */ /* 0x000fc600078e020a */
[----:B------:R-:W4:Y:S04]  /*02b0*/  LDG.E R25, desc[UR10][R2.64+0x8] ;  /* 0x0000080a02197981 */ /* 0x000f28000c1e1900 */
[----:B------:R1:W3:Y:S01]  /*02c0*/  LDG.E R22, desc[UR10][R12.64] ;  /* 0x0000000a0c167981 */ /* 0x0002e2000c1e1900 */
[----:B------:R-:W-:-:S03]  /*02d0*/  IMAD.WIDE R4, R17, 0x4, R12 ;  /* 0x0000000411047825 */ /* 0x000fc600078e020c */
[----:B------:R-:W5:Y:S04]  /*02e0*/  LDG.E R26, desc[UR10][R2.64+0xc] ;  /* 0x00000c0a021a7981 */ /* 0x000f68000c1e1900 */
[----:B------:R1:W4:Y:S01]  /*02f0*/  LDG.E R24, desc[UR10][R4.64] ;  /* 0x0000000a04187981 */ /* 0x000322000c1e1900 */
[----:B------:R-:W-:-:S03]  /*0300*/  IMAD.WIDE R6, R17, 0x4, R4 ;  /* 0x0000000411067825 */ /* 0x000fc600078e0204 */
[----:B------:R-:W5:Y:S04]  /*0310*/  LDG.E R28, desc[UR10][R2.64+0x10] ;  /* 0x0000100a021c7981 */ /* 0x000f68000c1e1900 */
[----:B------:R-:W5:Y:S01]  /*0320*/  LDG.E R27, desc[UR10][R6.64] ;  /* 0x0000000a061b7981 */ /* 0x000f62000c1e1900 */
[----:B------:R-:W-:-:S05]  /*0330*/  IMAD.WIDE R8, R17, 0x4, R6 ;  /* 0x0000000411087825 */ /* 0x000fca00078e0206 */
[----:B------:R-:W5:Y:S01]  /*0340*/  LDG.E R29, desc[UR10][R8.64] ;  /* 0x0000000a081d7981 */ /* 0x000f62000c1e1900 */
[----:B0-----:R-:W-:-:S03]  /*0350*/  IMAD.WIDE R10, R17, 0x4, R8 ;  /* 0x00000004110a7825 */ /* 0x001fc600078e0208 */
[----:B------:R-:W5:Y:S04]  /*0360*/  LDG.E R6, desc[UR10][R2.64+0x14] ;  /* 0x0000140a02067981 */ /* 0x000f68000c1e1900 */
[----:B------:R0:W5:Y:S01]  /*0370*/  LDG.E R7, desc[UR10][R10.64] ;  /* 0x0000000a0a077981 */ /* 0x000162000c1e1900 */
[----:B-1----:R-:W-:-:S03]  /*0380*/  IMAD.WIDE R12, R17, 0x4, R10 ;  /* 0x00000004110c7825 */ /* 0x002fc600078e020a */
[----:B------:R-:W5:Y:S04]  /*0390*/  LDG.E R8, desc[UR10][R2.64+0x18] ;  /* 0x0000180a02087981 */ /* 0x000f68000c1e1900 */
[----:B------:R-:W5:Y:S01]  /*03a0*/  LDG.E R9, desc[UR10][R12.64] ;  /* 0x0000000a0c097981 */ /* 0x000f62000c1e1900 */
[----:B------:R-:W-:-:S03]  /*03b0*/  IMAD.WIDE R4, R17, 0x4, R12 ;  /* 0x0000000411047825 */ /* 0x000fc600078e020c */
[----:B------:R-:W5:Y:S04]  /*03c0*/  LDG.E R10, desc[UR10][R2.64+0x1c] ;  /* 0x00001c0a020a7981 */ /* 0x000f68000c1e1900 */
[----:B------:R-:W5:Y:S01]  /*03d0*/  LDG.E R5, desc[UR10][R4.64] ;  /* 0x0000000a04057981 */ /* 0x000f62000c1e1900 */
[----:B------:R-:W-:-:S04]  /*03e0*/  UIADD3 UR9, UPT, UPT, UR9, 0x8, URZ ;  /* 0x0000000809097890 */ /* 0x000fc8000fffe0ff */
[----:B------:R-:W-:Y:S01]  /*03f0*/  UISETP.NE.AND UP1, UPT, UR9, URZ, UPT ;  /* 0x000000ff0900728c */ /* 0x000fe2000bf25270 */
[----:B------:R-:W-:Y:S02]  /*0400*/  VIADD R14, R14, 0x8 ;  /* 0x000000080e0e7836 */ /* 0x000fe40000000000 */
[----:B------:R-:W-:Y:S02]  /*0410*/  IMAD R18, R17, 0x8, R18 ;  /* 0x0000000811127824 */ /* 0x000fe400078e0212 */
[----:B--2---:R-:W-:-:S05]  /*0420*/  IMAD R20, R21, R20, RZ ;  /* 0x0000001415147224 */ /* 0x004fca00078e02ff */
[----:B------:R-:W-:Y:S01]  /*0430*/  VIMNMX R20, PT, PT, R20, UR13, PT ;  /* 0x0000000d14147c48 */ /* 0x000fe2000bfe0100 */
[----:B---3--:R-:W-:-:S03]  /*0440*/  IMAD R22, R22, R23, RZ ;  /* 0x0000001716167224 */ /* 0x008fc600078e02ff */
[----:B------:R-:W-:Y:S02]  /*0450*/  VIMNMX R20, PT, PT, R20, UR14, !PT ;  /* 0x0000000e14147c48 */ /* 0x000fe4000ffe0100 */
[----:B------:R-:W-:Y:S02]  /*0460*/  VIMNMX R22, PT, PT, R22, UR13, PT ;  /* 0x0000000d16167c48 */ /* 0x000fe4000bfe0100 */
[----:B------:R-:W-:Y:S01]  /*0470*/  VIADDMNMX R20, R20, R19, UR13, PT ;  /* 0x0000000d14147e46 */ /* 0x000fe2000b800113 */
[----:B----4-:R-:W-:Y:S01]  /*0480*/  IMAD R24, R24, R25, RZ ;  /* 0x0000001918187224 */ /* 0x010fe200078e02ff */
[----:B0-----:R-:W-:Y:S02]  /*0490*/  VIMNMX R11, PT, PT, R22, UR14, !PT ;  /* 0x0000000e160b7c48 */ /* 0x001fe4000ffe0100 */
[----:B------:R-:W-:Y:S02]  /*04a0*/  VIMNMX R20, PT, PT, R20, UR14, !PT ;  /* 0x0000000e14147c48 */ /* 0x000fe4000ffe0100 */
[----:B------:R-:W-:-:S02]  /*04b0*/  VIMNMX R24, PT, PT, R24, UR13, PT ;  /* 0x0000000d18187c48 */ /* 0x000fc4000bfe0100 */
[----:B------:R-:W-:Y:S01]  /*04c0*/  VIADDMNMX R11, R11, R20, UR13, PT ;  /* 0x0000000d0b0b7e46 */ /* 0x000fe2000b800114 */
[----:B-----5:R-:W-:Y:S01]  /*04d0*/  IMAD R26, R27, R26, RZ ;  /* 0x0000001a1b1a7224 */ /* 0x020fe200078e02ff */
[----:B------:R-:W-:Y:S02]  /*04e0*/  VIMNMX R24, PT, PT, R24, UR14, !PT ;  /* 0x0000000e18187c48 */ /* 0x000fe4000ffe0100 */
[----:B------:R-:W-:Y:S02]  /*04f0*/  VIMNMX R11, PT, PT, R11, UR14, !PT ;  /* 0x0000000e0b0b7c48 */ /* 0x000fe4000ffe0100 */
[----:B------:R-:W-:Y:S02]  /*0500*/  VIMNMX R26, PT, PT, R26, UR13, PT ;  /* 0x0000000d1a1a7c48 */ /* 0x000fe4000bfe0100 */
[----:B------:R-:W-:Y:S01]  /*0510*/  VIADDMNMX R11, R24, R11, UR13, PT ;  /* 0x0000000d180b7e46 */ /* 0x000fe2000b80010b */
[----:B------:R-:W-:Y:S01]  /*0520*/  IMAD R28, R29, R28, RZ ;  /* 0x0000001c1d1c7224 */ /* 0x000fe200078e02ff */
[----:B------:R-:W-:-:S02]  /*0530*/  VIMNMX R26, PT, PT, R26, UR14, !PT ;  /* 0x0000000e1a1a7c48 */ /* 0x000fc4000ffe0100 */
[----:B------:R-:W-:Y:S02]  /*0540*/  VIMNMX R11, PT, PT, R11, UR14, !PT ;  /* 0x0000000e0b0b7c48 */ /* 0x000fe4000ffe0100 */
[----:B------:R-:W-:Y:S02]  /*0550*/  VIMNMX R28, PT, PT, R28, UR13, PT ;  /* 0x0000000d1c1c7c48 */ /* 0x000fe4000bfe0100 */
[----:B------:R-:W-:Y:S01]  /*0560*/  VIADDMNMX R11, R26, R11, UR13, PT ;  /* 0x0000000d1a0b7e46 */ /* 0x000fe2000b80010b */
[----:B------:R-:W-:Y:S01]  /*0570*/  IMAD R6, R7, R6, RZ ;  /* 0x0000000607067224 */ /* 0x000fe200078e02ff */
[----:B------:R-:W-:Y:S02]  /*0580*/  VIMNMX R28, PT, PT, R28, UR14, !PT ;  /* 0x0000000e1c1c7c48 */ /* 0x000fe4000ffe0100 */
[----:B------:R-:W-:Y:S02]  /*0590*/  VIMNMX R11, PT, PT, R11, UR14, !PT ;  /* 0x0000000e0b0b7c48 */ /* 0x000fe4000ffe0100 */
[----:B------:R-:W-:-:S02]  /*05a0*/  VIMNMX R6, PT, PT, R6, UR13, PT ;  /* 0x0000000d06067c48 */ /* 0x000fc4000bfe0100 */
[----:B------:R-:W-:Y:S01]  /*05b0*/  VIADDMNMX R11, R28, R11, UR13, PT ;  /* 0x0000000d1c0b7e46 */ /* 0x000fe2000b80010b */
[----:B------:R-:W-:Y:S01]  /*05c0*/  IMAD R8, R9, R8, RZ ;  /* 0x0000000809087224 */ /* 0x000fe200078e02ff */
        /* <DEDUP_REMOVED lines=8> */
[----:B------:R-:W-:Y:S02]  /*0650*/  VIADDMNMX R3, R3, R6, UR13, PT ;  /* 0x0000000d03037e46 */ /* 0x000fe4000b800106 */
[----:B------:R-:W-:Y:S02]  /*0660*/  VIMNMX R2, PT, PT, R5, UR14, !PT ;  /* 0x0000000e05027c48 */ /* 0x000fe4000ffe0100 */
[----:B------:R-:W-:-:S04]  /*0670*/  VIMNMX R3, PT, PT, R3, UR14, !PT ;  /* 0x0000000e03037c48 */ /* 0x000fc8000ffe0100 */
[----:B------:R-:W-:-:S04]  /*0680*/  VIADDMNMX R2, R2, R3, UR13, PT ;  /* 0x0000000d02027e46 */ /* 0x000fc8000b800103 */
[----:B------:R-:W-:Y:S01]  /*0690*/  VIMNMX R19, PT, PT, R2, UR14, !PT ;  /* 0x0000000e02137c48 */ /* 0x000fe2000ffe0100 */
[----:B------:R-:W-:Y:S06]  /*06a0*/  BRA.U UP1, `(.L_x_2) ;  /* 0xfffffff901e07547 */ /* 0x000fec000b83ffff */
.L_x_1:
[----:B------:R-:W-:Y:S05]  /*06b0*/  BRA.U !UP0, `(.L_x_0) ;  /* 0x00000005087c7547 */ /* 0x000fea000b800000 */
[----:B------:R-:W-:Y:S02]  /*06c0*/  UISETP.GE.U32.AND UP0, UPT, UR8, 0x4, UPT ;  /* 0x000000040800788c */ /* 0x000fe4000bf06070 */
[----:B------:R-:W-:-:S04]  /*06d0*/  ULOP3.LUT UR9, UR7, 0x3, URZ, 0xc0, !UPT ;  /* 0x0000000307097892 */ /* 0x000fc8000f8ec0ff */
[----:B------:R-:W-:-:S03]  /*06e0*/  UISETP.NE.AND UP1, UPT, UR9, URZ, UPT ;  /* 0x000000ff0900728c */ /* 0x000fc6000bf25270 */
[----:B------:R-:W-:Y:S08]  /*06f0*/  BRA.U !UP0, `(.L_x_3) ;  /* 0x0000000108a87547 */ /* 0x000ff0000b800000 */
[----:B------:R-:W0:Y:S01]  /*0700*/  LDC R11, c[0x0][0x390] ;  /* 0x0000e400ff0b7b82 */ /* 0x000e220000000800 */
[----:B------:R-:W-:Y:S02]  /*0710*/  UIADD3 UR5, UPT, UPT, UR6, UR4, URZ ;  /* 0x0000000406057290 */ /* 0x000fe4000fffe0ff */
[----:B------:R-:W-:Y:S01]  /*0720*/  VIADD R9, R16, UR4 ;  /* 0x0000000410097c36 */ /* 0x000fe20008000000 */
[----:B------:R-:W1:Y:S04]  /*0730*/  LDCU UR8, c[0x0][0x3a0] ;  /* 0x00007400ff0877ac */ /* 0x000e680008000800 */
[----:B------:R-:W2:Y:S08]  /*0740*/  LDC.64 R2, c[0x0][0x388] ;  /* 0x0000e200ff027b82 */ /* 0x000eb00000000a00 */
[----:B------:R-:W3:Y:S01]  /*0750*/  LDC.64 R4, c[0x0][0x380] ;  /* 0x0000e000ff047b82 */ /* 0x000ee20000000a00 */
[----:B0-----:R-:W-:Y:S01]  /*0760*/  IMAD R7, R11, UR5, R15 ;  /* 0x000000050b077c24 */ /* 0x001fe2000f8e020f */
[----:B------:R-:W0:Y:S01]  /*0770*/  LDCU UR5, c[0x0][0x39c] ;  /* 0x00007380ff0577ac */ /* 0x000e220008000800 */
[----:B--2---:R-:W-:-:S05]  /*0780*/  IMAD.WIDE R2, R9, 0x4, R2 ;  /* 0x0000000409027825 */ /* 0x004fca00078e0202 */
[----:B------:R-:W2:Y:S01]  /*0790*/  LDG.E R13, desc[UR10][R2.64] ;  /* 0x0000000a020d7981 */ /* 0x000ea2000c1e1900 */
[----:B---3--:R-:W-:-:S03]  /*07a0*/  IMAD.WIDE R4, R7, 0x4, R4 ;  /* 0x0000000407047825 */ /* 0x008fc600078e0204 */
[----:B------:R-:W3:Y:S04]  /*07b0*/  LDG.E R17, desc[UR10][R2.64+0x4] ;  /* 0x0000040a02117981 */ /* 0x000ee8000c1e1900 */
[----:B------:R-:W2:Y:S01]  /*07c0*/  LDG.E R12, desc[UR10][R4.64] ;  /* 0x0000000a040c7981 */ /* 0x000ea2000c1e1900 */
[----:B------:R-:W-:-:S03]  /*07d0*/  IMAD.WIDE R6, R11, 0x4, R4 ;  /* 0x000000040b067825 */ /* 0x000fc600078e0204 */
[----:B------:R-:W4:Y:S04]  /*07e0*/  LDG.E R21, desc[UR10][R2.64+0x8] ;  /* 0x0000080a02157981 */ /* 0x000f28000c1e1900 */
[----:B------:R-:W3:Y:S01]  /*07f0*/  LDG.E R14, desc[UR10][R6.64] ;  /* 0x0000000a060e7981 */ /* 0x000ee2000c1e1900 */
[----:B------:R-:W-:-:S03]  /*0800*/  IMAD.WIDE R8, R11, 0x4, R6 ;  /* 0x000000040b087825 */ /* 0x000fc600078e0206 */
[----:B------:R-:W5:Y:S04]  /*0810*/  LDG.E R23, desc[UR10][R2.64+0xc] ;  /* 0x00000c0a02177981 */ /* 0x000f68000c1e1900 */
[----:B------:R-:W4:Y:S01]  /*0820*/  LDG.E R18, desc[UR10][R8.64] ;  /* 0x0000000a08127981 */ /* 0x000f22000c1e1900 */
[----:B------:R-:W-:-:S06]  /*0830*/  IMAD.WIDE R10, R11, 0x4, R8 ;  /* 0x000000040b0a7825 */ /* 0x000fcc00078e0208 */
[----:B------:R-:W5:Y:S01]  /*0840*/  LDG.E R10, desc[UR10][R10.64] ;  /* 0x0000000a0a0a7981 */ /* 0x000f62000c1e1900 */
[----:B------:R-:W-:Y:S01]  /*0850*/  UIADD3 UR4, UPT, UPT, UR4, 0x4, URZ ;  /* 0x0000000404047890 */ /* 0x000fe2000fffe0ff */
[----:B--2---:R-:W-:-:S05]  /*0860*/  IMAD R12, R12, R13, RZ ;  /* 0x0000000d0c0c7224 */ /* 0x004fca00078e02ff */
[----:B0-----:R-:W-:Y:S01]  /*0870*/  VIMNMX R12, PT, PT, R12, UR5, PT ;  /* 0x000000050c0c7c48 */ /* 0x001fe2000bfe0100 */
[----:B---3--:R-:W-:-:S03]  /*0880*/  IMAD R14, R14, R17, RZ ;  /* 0x000000110e0e7224 */ /* 0x008fc600078e02ff */
[----:B-1----:R-:W-:Y:S02]  /*0890*/  VIMNMX R12, PT, PT, R12, UR8, !PT ;  /* 0x000000080c0c7c48 */ /* 0x002fe4000ffe0100 */
[----:B------:R-:W-:Y:S02]  /*08a0*/  VIMNMX R14, PT, PT, R14, UR5, PT ;  /* 0x000000050e0e7c48 */ /* 0x000fe4000bfe0100 */
[----:B------:R-:W-:Y:S01]  /*08b0*/  VIADDMNMX R12, R12, R19, UR5, PT ;  /* 0x000000050c0c7e46 */ /* 0x000fe2000b800113 */
[----:B----4-:R-:W-:Y:S01]  /*08c0*/  IMAD R18, R18, R21, RZ ;  /* 0x0000001512127224 */ /* 0x010fe200078e02ff */
[----:B------:R-:W-:Y:S02]  /*08d0*/  VIMNMX R5, PT, PT, R14, UR8, !PT ;  /* 0x000000080e057c48 */ /* 0x000fe4000ffe0100 */
[----:B------:R-:W-:Y:S02]  /*08e0*/  VIMNMX R12, PT, PT, R12, UR8, !PT ;  /* 0x000000080c0c7c48 */ /* 0x000fe4000ffe0100 */
[----:B------:R-:W-:-:S02]  /*08f0*/  VIMNMX R18, PT, PT, R18, UR5, PT ;  /* 0x0000000512127c48 */ /* 0x000fc4000bfe0100 */
[----:B------:R-:W-:Y:S01]  /*0900*/  VIADDMNMX R5, R5, R12, UR5, PT ;  /* 0x0000000505057e46 */ /* 0x000fe2000b80010c */
[----:B-----5:R-:W-:Y:S01]  /*0910*/  IMAD R10, R10, R23, RZ ;  /* 0x000000170a0a7224 */ /* 0x020fe200078e02ff */
[----:B------:R-:W-:Y:S02]  /*0920*/  VIMNMX R18, PT, PT, R18, UR8, !PT ;  /* 0x0000000812127c48 */ /* 0x000fe4000ffe0100 */
[----:B------:R-:W-:Y:S02]  /*0930*/  VIMNMX R5, PT, PT, R5, UR8, !PT ;  /* 0x0000000805057c48 */ /* 0x000fe4000ffe0100 */
[----:B------:R-:W-:Y:S02]  /*0940*/  VIMNMX R10, PT, PT, R10, UR5, PT ;  /* 0x000000050a0a7c48 */ /* 0x000fe4000bfe0100 */
[----:B------:R-:W-:Y:S02]  /*0950*/  VIADDMNMX R5, R18, R5, UR5, PT ;  /* 0x0000000512057e46 */ /* 0x000fe4000b800105 */
[----:B------:R-:W-:-:S02]  /*0960*/  VIMNMX R10, PT, PT, R10, UR8, !PT ;  /* 0x000000080a0a7c48 */ /* 0x000fc4000ffe0100 */
[----:B------:R-:W-:-:S04]  /*0970*/  VIMNMX R5, PT, PT, R5, UR8, !PT ;  /* 0x0000000805057c48 */ /* 0x000fc8000ffe0100 */
[----:B------:R-:W-:-:S04]  /*0980*/  VIADDMNMX R5, R10, R5, UR5, PT ;  /* 0x000000050a057e46 */ /* 0x000fc8000b800105 */
[----:B------:R-:W-:-:S07]  /*0990*/  VIMNMX R19, PT, PT, R5, UR8, !PT ;  /* 0x0000000805137c48 */ /* 0x000fce000ffe0100 */
.L_x_3:
[----:B------:R-:W-:Y:S05]  /*09a0*/  BRA.U !UP1, `(.L_x_0) ;  /* 0x0000000109c07547 */ /* 0x000fea000b800000 */
[----:B------:R-:W-:Y:S02]  /*09b0*/  UISETP.NE.AND UP0, UPT, UR9, 0x1, UPT ;  /* 0x000000010900788c */ /* 0x000fe4000bf05270 */
[----:B------:R-:W-:-:S04]  /*09c0*/  ULOP3.LUT UR5, UR7, 0x1, URZ, 0xc0, !UPT ;  /* 0x0000000107057892 */ /* 0x000fc8000f8ec0ff */
[----:B------:R-:W-:-:S03]  /*09d0*/  UISETP.NE.U32.AND UP1, UPT, UR5, 0x1, UPT ;  /* 0x000000010500788c */ /* 0x000fc6000bf25070 */
        /* <DEDUP_REMOVED lines=14> */
[----:B------:R-:W-:-:S06]  /*0ac0*/  IMAD.WIDE R6, R6, 0x4, R2 ;  /* 0x0000000406067825 */ /* 0x000fcc00078e0202 */
[----:B------:R-:W3:Y:S01]  /*0ad0*/  LDG.E R6, desc[UR10][R6.64] ;  /* 0x0000000a06067981 */ /* 0x000ee2000c1e1900 */
[----:B------:R-:W-:Y:S01]  /*0ae0*/  UIADD3 UR4, UPT, UPT, UR4, 0x2, URZ ;  /* 0x0000000204047890 */ /* 0x000fe2000fffe0ff */
[----:B--2---:R-:W-:-:S05]  /*0af0*/  IMAD R8, R8, R9, RZ ;  /* 0x0000000908087224 */ /* 0x004fca00078e02ff */
[----:B0-----:R-:W-:Y:S01]  /*0b00*/  VIMNMX R8, PT, PT, R8, UR5, PT ;  /* 0x0000000508087c48 */ /* 0x001fe2000bfe0100 */
[----:B---3--:R-:W-:-:S03]  /*0b10*/  IMAD R11, R6, R11, RZ ;  /* 0x0000000b060b7224 */ /* 0x008fc600078e02ff */
[----:B-1----:R-:W-:Y:S02]  /*0b20*/  VIMNMX R8, PT, PT, R8, UR7, !PT ;  /* 0x0000000708087c48 */ /* 0x002fe4000ffe0100 */
[----:B------:R-:W-:Y:S02]  /*0b30*/  VIMNMX R11, PT, PT, R11, UR5, PT ;  /* 0x000000050b0b7c48 */ /* 0x000fe4000bfe0100 */
[----:B------:R-:W-:Y:S02]  /*0b40*/  VIADDMNMX R8, R8, R19, UR5, PT ;  /* 0x0000000508087e46 */ /* 0x000fe4000b800113 */
[----:B------:R-:W-:Y:S02]  /*0b50*/  VIMNMX R11, PT, PT, R11, UR7, !PT ;  /* 0x000000070b0b7c48 */ /* 0x000fe4000ffe0100 */
[----:B------:R-:W-:-:S04]  /*0b60*/  VIMNMX R8, PT, PT, R8, UR7, !PT ;  /* 0x0000000708087c48 */ /* 0x000fc8000ffe0100 */
[----:B------:R-:W-:-:S04]  /*0b70*/  VIADDMNMX R8, R11, R8, UR5, PT ;  /* 0x000000050b087e46 */ /* 0x000fc8000b800108 */
[----:B------:R-:W-:-:S07]  /*0b80*/  VIMNMX R19, PT, PT, R8, UR7, !PT ;  /* 0x0000000708137c48 */ /* 0x000fce000ffe0100 */
.L_x_4:
[----:B------:R-:W-:Y:S05]  /*0b90*/  BRA.U UP1, `(.L_x_0) ;  /* 0x0000000101447547 */ /* 0x000fea000b800000 */
[----:B------:R-:W0:Y:S01]  /*0ba0*/  LDC R6, c[0x0][0x390] ;  /* 0x0000e400ff067b82 */ /* 0x000e220000000800 */
[----:B------:R-:W-:Y:S02]  /*0bb0*/  UIADD3 UR6, UPT, UPT, UR6, UR4, URZ ;  /* 0x0000000406067290 */ /* 0x000fe4000fffe0ff */
[----:B------:R-:W-:Y:S01]  /*0bc0*/  VIADD R9, R16, UR4 ;  /* 0x0000000410097c36 */ /* 0x000fe20008000000 */
[----:B------:R-:W1:Y:S01]  /*0bd0*/  LDCU UR4, c[0x0][0x39c] ;  /* 0x00007380ff0477ac */ /* 0x000e620008000800 */
[----:B------:R-:W2:Y:S03]  /*0be0*/  LDCU UR5, c[0x0][0x3a0] ;  /* 0x00007400ff0577ac */ /* 0x000ea60008000800 */
[----:B------:R-:W3:Y:S08]  /*0bf0*/  LDC.64 R4, c[0x0][0x388] ;  /* 0x0000e200ff047b82 */ /* 0x000ef00000000a00 */
[----:B------:R-:W4:Y:S01]  /*0c00*/  LDC.64 R2, c[0x0][0x380] ;  /* 0x0000e000ff027b82 */ /* 0x000f220000000a00 */
[----:B0-----:R-:W-:-:S02]  /*0c10*/  IMAD R7, R6, UR6, R15 ;  /* 0x0000000606077c24 */ /* 0x001fc4000f8e020f */
[----:B---3--:R-:W-:-:S06]  /*0c20*/  IMAD.WIDE R4, R9, 0x4, R4 ;  /* 0x0000000409047825 */ /* 0x008fcc00078e0204 */
[----:B------:R-:W3:Y:S01]  /*0c30*/  LDG.E R5, desc[UR10][R4.64] ;  /* 0x0000000a04057981 */ /* 0x000ee2000c1e1900 */
[----:B----4-:R-:W-:-:S06]  /*0c40*/  IMAD.WIDE R2, R7, 0x4, R2 ;  /* 0x0000000407027825 */ /* 0x010fcc00078e0202 */
[----:B------:R-:W3:Y:S02]  /*0c50*/  LDG.E R2, desc[UR10][R2.64] ;  /* 0x0000000a02027981 */ /* 0x000ee4000c1e1900 */
[----:B---3--:R-:W-:-:S05]  /*0c60*/  IMAD R6, R2, R5, RZ ;  /* 0x0000000502067224 */ /* 0x008fca00078e02ff */
[----:B-1----:R-:W-:-:S04]  /*0c70*/  VIMNMX R6, PT, PT, R6, UR4, PT ;  /* 0x0000000406067c48 */ /* 0x002fc8000bfe0100 */
[----:B--2---:R-:W-:-:S04]  /*0c80*/  VIMNMX R6, PT, PT, R6, UR5, !PT ;  /* 0x0000000506067c48 */ /* 0x004fc8000ffe0100 */
[----:B------:R-:W-:-:S04]  /*0c90*/  VIADDMNMX R6, R6, R19, UR4, PT ;  /* 0x0000000406067e46 */ /* 0x000fc8000b800113 */
[----:B------:R-:W-:-:S07]  /*0ca0*/  VIMNMX R19, PT, PT, R6, UR5, !PT ;  /* 0x0000000506137c48 */ /* 0x000fce000ffe0100 */
.L_x_0:
[----:B------:R-:W0:Y:S01]  /*0cb0*/  LDC R5, c[0x0][0x398] ;  /* 0x0000e600ff057b82 */ /* 0x000e220000000800 */
[----:B------:R-:W1:Y:S07]  /*0cc0*/  LDCU UR4, c[0x0][0x390] ;  /* 0x00007200ff0477ac */ /* 0x000e6e0008000800 */
[----:B------:R-:W2:Y:S01]  /*0cd0*/  LDC.64 R2, c[0x0][0x3a8] ;  /* 0x0000ea00ff027b82 */ /* 0x000ea20000000a00 */
[----:B0-----:R-:W-:-:S04]  /*0ce0*/  IMAD R0, R5, UR12, R0 ;  /* 0x0000000c05007c24 */ /* 0x001fc8000f8e0200 */
[----:B-1----:R-:W-:-:S04]  /*0cf0*/  IMAD R15, R0, UR4, R15 ;  /* 0x00000004000f7c24 */ /* 0x002fc8000f8e020f */
[----:B--2---:R-:W-:-:S05]  /*0d00*/  IMAD.WIDE R2, R15, 0x4, R2 ;  /* 0x000000040f027825 */ /* 0x004fca00078e0202 */
[----:B------:R-:W-:Y:S01]  /*0d10*/  STG.E desc[UR10][R2.64], R19 ;  /* 0x0000001302007986 */ /* 0x000fe2000c10190a */
[----:B------:R-:W-:Y:S05]  /*0d20*/  EXIT ;  /* 0x000000000000794d */ /* 0x000fea0003800000 */
.L_x_5:
[----:B------:R-:W-:-:S00]  /*0d30*/  BRA `(.L_x_5) ;  /* 0xfffffffc00fc7947 */ /* 0x000fc0000383ffff */
[----:B------:R-:W-:-:S00]  /*0d40*/  NOP ;  /* 0x0000000000007918 */ /* 0x000fc00000000000 */
        /* <DEDUP_REMOVED lines=11> */
.L_x_6:


//--------------------- .nv.shared.reserved.0     --------------------------
	.section	.nv.shared.reserved.0,"aw",@nobits
	.weak		__nv_reservedSMEM_offset_0_alias
	.size		__nv_reservedSMEM_offset_0_alias, 0, 64
	.other		__nv_reservedSMEM_offset_0_alias,@"STO_CUDA_RESERVED_SHARED STV_DEFAULT"
__nv_reservedSMEM_offset_0_alias:
	.zero		0
	.zero		64


//--------------------- .nv.constant0._Z13DepthwiseGEMMPKiS0_iiiiiPi --------------------------
	.section	.nv.constant0._Z13DepthwiseGEMMPKiS0_iiiiiPi,"a",@progbits
	.sectionflags	@""
	.align	4
.nv.constant0._Z13DepthwiseGEMMPKiS0_iiiiiPi:
	.zero		944


//--------------------- SYMBOLS --------------------------

	.type		.nv.reservedSmem.offset0,@object
	.size		.nv.reservedSmem.offset0,0x4
